//
// Generated by NVIDIA NVVM Compiler
//
// Compiler Build ID: CL-36424714
// Cuda compilation tools, release 13.0, V13.0.88
// Based on NVVM 20.0.0
//

.version 9.0
.target sm_100
.address_size 64

.func  (.param .b32 func_retval0) _Z3incf
(
	.param .b32 _Z3incf_param_0
)
;
.global .align 8 .u64 ptr_inc_fun = _Z3incf;

.func  (.param .b32 func_retval0) _Z3incf(
	.param .b32 _Z3incf_param_0
)
{
	.reg .b32 	%f<3>;

	ld.param.f32 	%f1, [_Z3incf_param_0];
	add.f32 	%f2, %f1, 0f40000000;
	st.param.f32 	[func_retval0], %f2;
	ret;

}
	// .globl	_Z7inc_vetPfS_iPFffE
.visible .entry _Z7inc_vetPfS_iPFffE(
	.param .u64 .ptr .align 1 _Z7inc_vetPfS_iPFffE_param_0,
	.param .u64 .ptr .align 1 _Z7inc_vetPfS_iPFffE_param_1,
	.param .u32 _Z7inc_vetPfS_iPFffE_param_2,
	.param .u64 .ptr .align 1 _Z7inc_vetPfS_iPFffE_param_3
)
{
	.reg .pred 	%p<2>;
	.reg .b32 	%r<6>;
	.reg .b32 	%f<4>;
	.reg .b64 	%rd<9>;

	ld.param.u64 	%rd1, [_Z7inc_vetPfS_iPFffE_param_0];
	ld.param.u64 	%rd2, [_Z7inc_vetPfS_iPFffE_param_1];
	ld.param.u32 	%r2, [_Z7inc_vetPfS_iPFffE_param_2];
	ld.param.u64 	%rd3, [_Z7inc_vetPfS_iPFffE_param_3];
	mov.u32 	%r3, %tid.x;
	mov.u32 	%r4, %ctaid.x;
	mov.u32 	%r5, %ntid.x;
	mad.lo.s32 	%r1, %r4, %r5, %r3;
	setp.ge.s32 	%p1, %r1, %r2;
	@%p1 bra 	$L__BB1_2;
	cvta.to.global.u64 	%rd4, %rd2;
	cvta.to.global.u64 	%rd5, %rd1;
	mul.wide.s32 	%rd6, %r1, 4;
	add.s64 	%rd7, %rd4, %rd6;
	ld.global.f32 	%f1, [%rd7];
	{ // callseq 0, 0
	.param .b32 param0;
	st.param.f32 	[param0], %f1;
	.param .b32 retval0;
	prototype_0 : .callprototype (.param .b32 _) _ (.param .b32 _);
	call (retval0), 
	%rd3, 
	(
	param0
	)
	, prototype_0;
	ld.param.f32 	%f2, [retval0];
	} // callseq 0
	add.s64 	%rd8, %rd5, %rd6;
	st.global.f32 	[%rd8], %f2;
$L__BB1_2:
	ret;

}


// ===== COMPILED SASS (sm_100) =====

	.target	sm_100

	.elftype	@"ET_EXEC"


//--------------------- .note.nv.tkinfo           --------------------------
	.section	.note.nv.tkinfo,"",@"SHT_NOTE"
	.sectionflags	@"SHF_NOTE_NV_TKINFO"
	.tkinfo
        /*0018*/ 	.word	0x00000002
        /*0030*/ 	.string	""
        /*0030*/ 	.string	"ptxas"
        /*0030*/ 	.string	"Cuda compilation tools, release 13.0, V13.0.88"
        /*0030*/ 	.string	"Build cuda_13.0.r13.0/compiler.36424714_0"
        /*0030*/ 	.string	"-arch sm_100 -m 64 "



//--------------------- .note.nv.cuinfo           --------------------------
	.section	.note.nv.cuinfo,"",@"SHT_NOTE"
	.sectionflags	@"SHF_NOTE_NV_CUINFO"
        /*0018*/ 	.short	0x0002
        /*001a*/ 	.short	0x0064
        /*001c*/ 	.short	0x0082
	.zero		2


//--------------------- .nv.info                  --------------------------
	.section	.nv.info,"",@"SHT_CUDA_INFO"
	.align	4


	//----- nvinfo : EIATTR_REGCOUNT
	.align		4
        /*0000*/ 	.byte	0x04, 0x2f
        /*0002*/ 	.short	(.L_2 - .L_1)
	.align		4
.L_1:
        /*0004*/ 	.word	index@(_Z7inc_vetPfS_iPFffE)
        /*0008*/ 	.word	0x00000018


	//----- nvinfo : EIATTR_FRAME_SIZE
	.align		4
.L_2:
        /*000c*/ 	.byte	0x04, 0x11
        /*000e*/ 	.short	(.L_4 - .L_3)
	.align		4
.L_3:
        /*0010*/ 	.word	index@($_Z7inc_vetPfS_iPFffE$_Z3incf)
        /*0014*/ 	.word	0x00000000


	//----- nvinfo : EIATTR_FRAME_SIZE
	.align		4
.L_4:
        /*0018*/ 	.byte	0x04, 0x11
        /*001a*/ 	.short	(.L_6 - .L_5)
	.align		4
.L_5:
        /*001c*/ 	.word	index@(_Z7inc_vetPfS_iPFffE)
        /*0020*/ 	.word	0x00000000


	//----- nvinfo : EIATTR_MIN_STACK_SIZE
	.align		4
.L_6:
        /*0024*/ 	.byte	0x04, 0x12
        /*0026*/ 	.short	(.L_8 - .L_7)
	.align		4
.L_7:
        /*0028*/ 	.word	index@(_Z7inc_vetPfS_iPFffE)
        /*002c*/ 	.word	0x00000000
.L_8:


//--------------------- .nv.compat                --------------------------
	.section	.nv.compat,"",@"SHT_CUDA_COMPAT_INFO"
	.align	4
        /*0000*/ 	.byte	0x02, 0x09, 0x00, 0x00, 0x02, 0x02, 0x01, 0x00, 0x02, 0x05, 0x05, 0x00, 0x03, 0x07, 0x01, 0x01
        /*0010*/ 	.byte	0x02, 0x03, 0x00, 0x00, 0x02, 0x06, 0x01, 0x00, 0x04, 0x0b, 0x08, 0x00, 0x09, 0x00, 0x00, 0x00
        /*0020*/ 	.byte	0x00, 0x00, 0x00, 0x00


//--------------------- .nv.info._Z7inc_vetPfS_iPFffE --------------------------
	.section	.nv.info._Z7inc_vetPfS_iPFffE,"",@"SHT_CUDA_INFO"
	.sectionflags	@""
	.align	4


	//----- nvinfo : EIATTR_CUDA_API_VERSION
	.align		4
        /*0000*/ 	.byte	0x04, 0x37
        /*0002*/ 	.short	(.L_10 - .L_9)
.L_9:
        /*0004*/ 	.word	0x00000082


	//----- nvinfo : EIATTR_KPARAM_INFO
	.align		4
.L_10:
        /*0008*/ 	.byte	0x04, 0x17
        /*000a*/ 	.short	(.L_12 - .L_11)
.L_11:
        /*000c*/ 	.word	0x00000000
        /*0010*/ 	.short	0x0003
        /*0012*/ 	.short	0x0018
        /*0014*/ 	.byte	0x00, 0xf5, 0x21, 0x00


	//----- nvinfo : EIATTR_KPARAM_INFO
	.align		4
.L_12:
        /*0018*/ 	.byte	0x04, 0x17
        /*001a*/ 	.short	(.L_14 - .L_13)
.L_13:
        /*001c*/ 	.word	0x00000000
        /*0020*/ 	.short	0x0002
        /*0022*/ 	.short	0x0010
        /*0024*/ 	.byte	0x00, 0xf0, 0x11, 0x00


	//----- nvinfo : EIATTR_KPARAM_INFO
	.align		4
.L_14:
        /*0028*/ 	.byte	0x04, 0x17
        /*002a*/ 	.short	(.L_16 - .L_15)
.L_15:
        /*002c*/ 	.word	0x00000000
        /*0030*/ 	.short	0x0001
        /*0032*/ 	.short	0x0008
        /*0034*/ 	.byte	0x00, 0xf5, 0x21, 0x00


	//----- nvinfo : EIATTR_KPARAM_INFO
	.align		4
.L_16:
        /*0038*/ 	.byte	0x04, 0x17
        /*003a*/ 	.short	(.L_18 - .L_17)
.L_17:
        /*003c*/ 	.word	0x00000000
        /*0040*/ 	.short	0x0000
        /*0042*/ 	.short	0x0000
        /*0044*/ 	.byte	0x00, 0xf5, 0x21, 0x00


	//----- nvinfo : EIATTR_SPARSE_MMA_MASK
	.align		4
.L_18:
        /*0048*/ 	.byte	0x03, 0x50
        /*004a*/ 	.short	0x0000


	//----- nvinfo : EIATTR_MAXREG_COUNT
	.align		4
        /*004c*/ 	.byte	0x03, 0x1b
        /*004e*/ 	.short	0x00ff


	//----- nvinfo : EIATTR_MERCURY_ISA_VERSION
	.align		4
        /*0050*/ 	.byte	0x03, 0x5f
        /*0052*/ 	.short	0x0101


	//----- nvinfo : EIATTR_VRC_CTA_INIT_COUNT
	.align		4
        /*0054*/ 	.byte	0x02, 0x4a
	.zero		1
	.zero		1


	//----- nvinfo : EIATTR_EXIT_INSTR_OFFSETS
	.align		4
        /*0058*/ 	.byte	0x04, 0x1c
        /*005a*/ 	.short	(.L_20 - .L_19)


	//   ....[0]....
.L_19:
        /*005c*/ 	.word	0x00000070


	//   ....[1]....
        /*0060*/ 	.word	0x00000130


	//----- nvinfo : EIATTR_CRS_STACK_SIZE
	.align		4
.L_20:
        /*0064*/ 	.byte	0x04, 0x1e
        /*0066*/ 	.short	(.L_22 - .L_21)
.L_21:
        /*0068*/ 	.word	0x00000000


	//----- nvinfo : EIATTR_CBANK_PARAM_SIZE
	.align		4
.L_22:
        /*006c*/ 	.byte	0x03, 0x19
        /*006e*/ 	.short	0x0020


	//----- nvinfo : EIATTR_PARAM_CBANK
	.align		4
        /*0070*/ 	.byte	0x04, 0x0a
        /*0072*/ 	.short	(.L_24 - .L_23)
	.align		4
.L_23:
        /*0074*/ 	.word	index@(.nv.constant0._Z7inc_vetPfS_iPFffE)
        /*0078*/ 	.short	0x0380
        /*007a*/ 	.short	0x0020


	//----- nvinfo : EIATTR_SW_WAR
	.align		4
.L_24:
        /*007c*/ 	.byte	0x04, 0x36
        /*007e*/ 	.short	(.L_26 - .L_25)
.L_25:
        /*0080*/ 	.word	0x00000008
.L_26:


//--------------------- .nv.callgraph             --------------------------
	.section	.nv.callgraph,"",@"SHT_CUDA_CALLGRAPH"
	.align	4
	.sectionentsize	8
	.align		4
        /*0000*/ 	.word	0x00000000
	.align		4
        /*0004*/ 	.word	0xffffffff
	.align		4
        /*0008*/ 	.word	0x00000000
	.align		4
        /*000c*/ 	.word	0xfffffffe
	.align		4
        /*0010*/ 	.word	0x00000000
	.align		4
        /*0014*/ 	.word	0xfffffffd
	.align		4
        /*0018*/ 	.word	0x00000000
	.align		4
        /*001c*/ 	.word	0xfffffffc


//--------------------- .nv.constant4             --------------------------
	.section	.nv.constant4,"a",@progbits
	.align	8
	.align		8
.nv.constant4:
        /*0000*/ 	.dword	ptr_inc_fun


//--------------------- .text._Z7inc_vetPfS_iPFffE --------------------------
	.section	.text._Z7inc_vetPfS_iPFffE,"ax",@progbits
	.align	128
        .global         _Z7inc_vetPfS_iPFffE
        .type           _Z7inc_vetPfS_iPFffE,@function
        .size           _Z7inc_vetPfS_iPFffE,(.L_x_1 - _Z7inc_vetPfS_iPFffE)
        .other          _Z7inc_vetPfS_iPFffE,@"STO_CUDA_ENTRY STV_DEFAULT"
_Z7inc_vetPfS_iPFffE:
.text._Z7inc_vetPfS_iPFffE:
[----:B------:R-:W-:Y:S01]  /*0000*/  LDC R1, c[0x0][0x37c] ;  /* 0x0000df00ff017b82 */ /* 0x000fe20000000800 */
[----:B------:R-:W0:Y:S07]  /*0010*/  S2R R2, SR_TID.X ;  /* 0x0000000000027919 */ /* 0x000e2e0000002100 */
[----:B------:R-:W0:Y:S01]  /*0020*/  S2UR UR4, SR_CTAID.X ;  /* 0x00000000000479c3 */ /* 0x000e220000002500 */
[----:B------:R-:W1:Y:S07]  /*0030*/  LDCU UR5, c[0x0][0x390] ;  /* 0x00007200ff0577ac */ /* 0x000e6e0008000800 */
[----:B------:R-:W0:Y:S02]  /*0040*/  LDC R3, c[0x0][0x360] ;  /* 0x0000d800ff037b82 */ /* 0x000e240000000800 */
[----:B0-----:R-:W-:-:S05]  /*0050*/  IMAD R2, R3, UR4, R2 ;  /* 0x0000000403027c24 */ /* 0x001fca000f8e0202 */
[----:B-1----:R-:W-:-:S13]  /*0060*/  ISETP.GE.AND P0, PT, R2, UR5, PT ;  /* 0x0000000502007c0c */ /* 0x002fda000bf06270 */
[----:B------:R-:W-:Y:S05]  /*0070*/  @P0 EXIT ;  /* 0x000000000000094d */ /* 0x000fea0003800000 */
[----:B------:R-:W0:Y:S01]  /*0080*/  LDC.64 R4, c[0x0][0x388] ;  /* 0x0000e200ff047b82 */ /* 0x000e220000000a00 */
[----:B------:R-:W1:Y:S07]  /*0090*/  LDCU.64 UR36, c[0x0][0x358] ;  /* 0x00006b00ff2477ac */ /* 0x000e6e0008000a00 */
[----:B------:R-:W2:Y:S01]  /*00a0*/  LDC.64 R6, c[0x0][0x398] ;  /* 0x0000e600ff067b82 */ /* 0x000ea20000000a00 */
[----:B0-----:R-:W-:-:S06]  /*00b0*/  IMAD.WIDE R4, R2, 0x4, R4 ;  /* 0x0000000402047825 */ /* 0x001fcc00078e0204 */
[----:B-1----:R0:W5:Y:S01]  /*00c0*/  LDG.E R4, desc[UR36][R4.64] ;  /* 0x0000002404047981 */ /* 0x002162000c1e1900 */
[----:B------:R-:W-:Y:S01]  /*00d0*/  HFMA2 R21, -RZ, RZ, 0, 0 ;  /* 0x00000000ff157431 */ /* 0x000fe200000001ff */
[----:B--2---:R-:W-:-:S07]  /*00e0*/  MOV R20, 0x100 ;  /* 0x0000010000147802 */ /* 0x004fce0000000f00 */
[----:B0----5:R-:W-:Y:S05]  /*00f0*/  CALL.REL.NOINC R6 `(_Z7inc_vetPfS_iPFffE) ;  /* 0xfffffffc06c07344 */ /* 0x021fea0003c3ffff */
[----:B------:R-:W0:Y:S02]  /*0100*/  LDC.64 R6, c[0x0][0x380] ;  /* 0x0000e000ff067b82 */ /* 0x000e240000000a00 */
[----:B0-----:R-:W-:-:S05]  /*0110*/  IMAD.WIDE R2, R2, 0x4, R6 ;  /* 0x0000000402027825 */ /* 0x001fca00078e0206 */
[----:B------:R-:W-:Y:S01]  /*0120*/  STG.E desc[UR36][R2.64], R4 ;  /* 0x0000000402007986 */ /* 0x000fe2000c101924 */
[----:B------:R-:W-:Y:S05]  /*0130*/  EXIT ;  /* 0x000000000000794d */ /* 0x000fea0003800000 */
        .type           $_Z7inc_vetPfS_iPFffE$_Z3incf,@function
        .size           $_Z7inc_vetPfS_iPFffE$_Z3incf,(.L_x_1 - $_Z7inc_vetPfS_iPFffE$_Z3incf)
$_Z7inc_vetPfS_iPFffE$_Z3incf:
[----:B------:R-:W-:Y:S01]  /*0140*/  FADD R4, R4, 2 ;  /* 0x4000000004047421 */ /* 0x000fe20000000000 */
[----:B------:R-:W-:Y:S06]  /*0150*/  RET.REL.NODEC R20 `(_Z7inc_vetPfS_iPFffE) ;  /* 0xfffffffc14a87950 */ /* 0x000fec0003c3ffff */
.L_x_0:
[----:B------:R-:W-:-:S00]  /*0160*/  BRA `(.L_x_0) ;  /* 0xfffffffc00fc7947 */ /* 0x000fc0000383ffff */
[----:B------:R-:W-:-:S00]  /*0170*/  NOP ;  /* 0x0000000000007918 */ /* 0x000fc00000000000 */
        /* <DEDUP_REMOVED lines=8> */
.L_x_1:


//--------------------- .nv.global.init           --------------------------
	.section	.nv.global.init,"aw",@progbits
	.align	8
.nv.global.init:
	.type		ptr_inc_fun,@object
	.size		ptr_inc_fun,(.L_0 - ptr_inc_fun)
ptr_inc_fun:
        /*0000*/ 	.byte	0x40, 0x01, 0x00, 0x00, 0x00, 0x00, 0x00, 0x00
.L_0:


//--------------------- .nv.shared.reserved.0     --------------------------
	.section	.nv.shared.reserved.0,"aw",@nobits
	.weak		__nv_reservedSMEM_offset_0_alias
	.size		__nv_reservedSMEM_offset_0_alias, 0, 64
	.other		__nv_reservedSMEM_offset_0_alias,@"STO_CUDA_RESERVED_SHARED STV_DEFAULT"
__nv_reservedSMEM_offset_0_alias:
	.zero		0
	.zero		64


//--------------------- .nv.constant0._Z7inc_vetPfS_iPFffE --------------------------
	.section	.nv.constant0._Z7inc_vetPfS_iPFffE,"a",@progbits
	.sectionflags	@""
	.align	4
.nv.constant0._Z7inc_vetPfS_iPFffE:
	.zero		928


//--------------------- SYMBOLS --------------------------

	.type		.nv.reservedSmem.offset0,@object
	.size		.nv.reservedSmem.offset0,0x4
